	.headerflags	@"EF_CUDA_TEXMODE_UNIFIED EF_CUDA_64BIT_ADDRESS EF_CUDA_ACCELERATORS EF_CUDA_SM90 EF_CUDA_VIRTUAL_SM(EF_CUDA_SM90)"
	.elftype	@"ET_EXEC"


//--------------------- .nv.info                  --------------------------
	.section	.nv.info,"",@"SHT_CUDA_INFO"
	.align	4


	//----- nvinfo : EIATTR_REGCOUNT
	.align		4
        /*0000*/ 	.byte	0x04, 0x2f
        /*0002*/ 	.short	(.L_2 - .L_1)
	.align		4
.L_1:
        /*0004*/ 	.word	index@(triton_poi_fused_clone_convolution_tanh_11)
        /*0008*/ 	.word	0x0000000d


	//----- nvinfo : EIATTR_MIN_STACK_SIZE
	.align		4
.L_2:
        /*000c*/ 	.byte	0x04, 0x12
        /*000e*/ 	.short	(.L_4 - .L_3)
	.align		4
.L_3:
        /*0010*/ 	.word	index@(triton_poi_fused_clone_convolution_tanh_11)
        /*0014*/ 	.word	0x00000000


	//----- nvinfo : EIATTR_FRAME_SIZE
	.align		4
.L_4:
        /*0018*/ 	.byte	0x04, 0x11
        /*001a*/ 	.short	(.L_6 - .L_5)
	.align		4
.L_5:
        /*001c*/ 	.word	index@(triton_poi_fused_clone_convolution_tanh_11)
        /*0020*/ 	.word	0x00000000


	//----- nvinfo : EIATTR_MIN_STACK_SIZE
	.align		4
.L_6:
        /*0024*/ 	.byte	0x04, 0x12
        /*0026*/ 	.short	(.L_8 - .L_7)
	.align		4
.L_7:
        /*0028*/ 	.word	index@(triton_poi_fused_clone_convolution_tanh_11)
        /*002c*/ 	.word	0x00000000
.L_8:


//--------------------- .nv.info.triton_poi_fused_clone_convolution_tanh_11 --------------------------
	.section	.nv.info.triton_poi_fused_clone_convolution_tanh_11,"",@"SHT_CUDA_INFO"
	.sectionflags	@""
	.align	4


	//----- nvinfo : EIATTR_CUDA_API_VERSION
	.align		4
        /*0000*/ 	.byte	0x04, 0x37
        /*0002*/ 	.short	(.L_10 - .L_9)
.L_9:
        /*0004*/ 	.word	0x0000007c


	//----- nvinfo : EIATTR_KPARAM_INFO
	.align		4
.L_10:
        /*0008*/ 	.byte	0x04, 0x17
        /*000a*/ 	.short	(.L_12 - .L_11)
.L_11:
        /*000c*/ 	.word	0x00000000
        /*0010*/ 	.short	0x0003
        /*0012*/ 	.short	0x0018
        /*0014*/ 	.byte	0x00, 0xf0, 0x11, 0x00


	//----- nvinfo : EIATTR_KPARAM_INFO
	.align		4
.L_12:
        /*0018*/ 	.byte	0x04, 0x17
        /*001a*/ 	.short	(.L_14 - .L_13)
.L_13:
        /*001c*/ 	.word	0x00000000
        /*0020*/ 	.short	0x0002
        /*0022*/ 	.short	0x0010
        /*0024*/ 	.byte	0x00, 0xf4, 0x21, 0x00


	//----- nvinfo : EIATTR_KPARAM_INFO
	.align		4
.L_14:
        /*0028*/ 	.byte	0x04, 0x17
        /*002a*/ 	.short	(.L_16 - .L_15)
.L_15:
        /*002c*/ 	.word	0x00000000
        /*0030*/ 	.short	0x0001
        /*0032*/ 	.short	0x0008
        /*0034*/ 	.byte	0x00, 0xf4, 0x21, 0x00


	//----- nvinfo : EIATTR_KPARAM_INFO
	.align		4
.L_16:
        /*0038*/ 	.byte	0x04, 0x17
        /*003a*/ 	.short	(.L_18 - .L_17)
.L_17:
        /*003c*/ 	.word	0x00000000
        /*0040*/ 	.short	0x0000
        /*0042*/ 	.short	0x0000
        /*0044*/ 	.byte	0x00, 0xf4, 0x21, 0x00


	//----- nvinfo : EIATTR_SPARSE_MMA_MASK
	.align		4
.L_18:
        /*0048*/ 	.byte	0x03, 0x50
        /*004a*/ 	.short	0x0000


	//----- nvinfo : EIATTR_MAXREG_COUNT
	.align		4
        /*004c*/ 	.byte	0x03, 0x1b
        /*004e*/ 	.short	0x00ff


	//----- nvinfo : EIATTR_EXIT_INSTR_OFFSETS
	.align		4
        /*0050*/ 	.byte	0x04, 0x1c
        /*0052*/ 	.short	(.L_20 - .L_19)


	//   ....[0]....
.L_19:
        /*0054*/ 	.word	0x00000480


	//----- nvinfo : EIATTR_REQNTID
	.align		4
.L_20:
        /*0058*/ 	.byte	0x04, 0x10
        /*005a*/ 	.short	(.L_22 - .L_21)
.L_21:
        /*005c*/ 	.word	0x00000080
        /*0060*/ 	.word	0x00000001
        /*0064*/ 	.word	0x00000001


	//----- nvinfo : EIATTR_CRS_STACK_SIZE
	.align		4
.L_22:
        /*0068*/ 	.byte	0x04, 0x1e
        /*006a*/ 	.short	(.L_24 - .L_23)
.L_23:
        /*006c*/ 	.word	0x00000000


	//----- nvinfo : EIATTR_CBANK_PARAM_SIZE
	.align		4
.L_24:
        /*0070*/ 	.byte	0x03, 0x19
        /*0072*/ 	.short	0x001c


	//----- nvinfo : EIATTR_PARAM_CBANK
	.align		4
        /*0074*/ 	.byte	0x04, 0x0a
        /*0076*/ 	.short	(.L_26 - .L_25)
	.align		4
.L_25:
        /*0078*/ 	.word	index@(.nv.constant0.triton_poi_fused_clone_convolution_tanh_11)
        /*007c*/ 	.short	0x0210
        /*007e*/ 	.short	0x001c


	//----- nvinfo : EIATTR_SW_WAR
	.align		4
.L_26:
        /*0080*/ 	.byte	0x04, 0x36
        /*0082*/ 	.short	(.L_28 - .L_27)
.L_27:
        /*0084*/ 	.word	0x00000008
.L_28:


//--------------------- .nv.callgraph             --------------------------
	.section	.nv.callgraph,"",@"SHT_CUDA_CALLGRAPH"
	.align	4
	.sectionentsize	8
	.align		4
        /*0000*/ 	.word	0x00000000
	.align		4
        /*0004*/ 	.word	0xffffffff
	.align		4
        /*0008*/ 	.word	0x00000000
	.align		4
        /*000c*/ 	.word	0xfffffffe
	.align		4
        /*0010*/ 	.word	0x00000000
	.align		4
        /*0014*/ 	.word	0xfffffffd
	.align		4
        /*0018*/ 	.word	0x00000000
	.align		4
        /*001c*/ 	.word	0xfffffffc


//--------------------- .nv.constant4             --------------------------
	.section	.nv.constant4,"a",@progbits
	.align	8
	.align		8
.nv.constant4:
        /*0000*/ 	.dword	_$_str


//--------------------- .text.triton_poi_fused_clone_convolution_tanh_11 --------------------------
	.section	.text.triton_poi_fused_clone_convolution_tanh_11,"ax",@progbits
	.align	128
        .global         triton_poi_fused_clone_convolution_tanh_11
        .type           triton_poi_fused_clone_convolution_tanh_11,@function
        .size           triton_poi_fused_clone_convolution_tanh_11,(.L_x_7 - triton_poi_fused_clone_convolution_tanh_11)
        .other          triton_poi_fused_clone_convolution_tanh_11,@"STO_CUDA_ENTRY STV_DEFAULT"
triton_poi_fused_clone_convolution_tanh_11:
.text.triton_poi_fused_clone_convolution_tanh_11:
[----:B------:R-:W0:Y:S02]  /*0000*/  LDC R1, c[0x0][0x28] ;  /* 0x00000a00ff017b82 */ /* 0x000e240000000800 */
[----:B------:R-:W1:Y:S01]  /*0010*/  S2R R0, SR_TID.X ;  /* 0x0000000000007919 */ /* 0x000e620000002100 */
[----:B------:R-:W2:Y:S01]  /*0020*/  LDC.64 R8, c[0x0][0x218] ;  /* 0x00008600ff087b82 */ /* 0x000ea20000000a00 */
[----:B------:R-:W-:Y:S01]  /*0030*/  ULDC.64 UR4, c[0x0][0x208] ;  /* 0x0000820000047ab9 */ /* 0x000fe20000000a00 */
[----:B------:R-:W3:Y:S06]  /*0040*/  S2R R7, SR_CTAID.X ;  /* 0x0000000000077919 */ /* 0x000eec0000002500 */
[----:B------:R-:W4:Y:S01]  /*0050*/  LDC.64 R2, c[0x0][0x210] ;  /* 0x00008400ff027b82 */ /* 0x000f220000000a00 */
[----:B-1----:R-:W-:-:S02]  /*0060*/  SHF.L.U32 R0, R0, 0x1, RZ ;  /* 0x0000000100007819 */ /* 0x002fc400000006ff */
[----:B---3--:R-:W-:Y:S02]  /*0070*/  SHF.R.S32.HI R5, RZ, 0x17, R7 ;  /* 0x00000017ff057819 */ /* 0x008fe40000011407 */
[----:B------:R-:W-:Y:S02]  /*0080*/  LOP3.LUT R0, R0, 0xfe, RZ, 0xc0, !PT ;  /* 0x000000fe00007812 */ /* 0x000fe400078ec0ff */
[----:B------:R-:W-:Y:S02]  /*0090*/  SGXT R5, R5, 0x1 ;  /* 0x000000010505781a */ /* 0x000fe40000000200 */
[----:B------:R-:W-:-:S04]  /*00a0*/  LEA R4, R7, R0, 0x8 ;  /* 0x0000000007047211 */ /* 0x000fc800078e40ff */
[----:B------:R-:W-:Y:S01]  /*00b0*/  LEA.HI R5, R5, R4, RZ, 0x8 ;  /* 0x0000000405057211 */ /* 0x000fe200078f40ff */
[----:B----4-:R-:W-:-:S03]  /*00c0*/  IMAD.WIDE R2, R4, 0x4, R2 ;  /* 0x0000000404027825 */ /* 0x010fc600078e0202 */
[----:B------:R-:W-:Y:S02]  /*00d0*/  SHF.R.S32.HI R5, RZ, 0x8, R5 ;  /* 0x00000008ff057819 */ /* 0x000fe40000011405 */
[----:B------:R-:W3:Y:S02]  /*00e0*/  LDG.E.64 R6, desc[UR4][R2.64] ;  /* 0x0000000402067981 */ /* 0x000ee4000c1e1b00 */
[----:B------:R-:W-:-:S04]  /*00f0*/  LEA.HI R0, R5, R5, RZ, 0x2 ;  /* 0x0000000505007211 */ /* 0x000fc800078f10ff */
[----:B------:R-:W-:-:S04]  /*0100*/  LOP3.LUT R0, R0, 0xfffffffc, RZ, 0xc0, !PT ;  /* 0xfffffffc00007812 */ /* 0x000fc800078ec0ff */
[----:B------:R-:W-:-:S05]  /*0110*/  IADD3 R5, R5, -R0, RZ ;  /* 0x8000000005057210 */ /* 0x000fca0007ffe0ff */
[----:B--2---:R-:W-:-:S06]  /*0120*/  IMAD.WIDE R8, R5, 0x4, R8 ;  /* 0x0000000405087825 */ /* 0x004fcc00078e0208 */
[----:B------:R-:W3:Y:S01]  /*0130*/  LDG.E.EL R8, desc[UR4][R8.64] ;  /* 0x0000000408087981 */ /* 0x000ee2000c2e1900 */
[----:B------:R-:W-:Y:S01]  /*0140*/  BSSY B0, `(.L_x_0) ;  /* 0x0000017000007945 */ /* 0x000fe20003800000 */
[----:B---3--:R-:W-:-:S04]  /*0150*/  FADD R6, R6, R8 ;  /* 0x0000000806067221 */ /* 0x008fc80000000000 */
[----:B------:R-:W-:-:S05]  /*0160*/  FADD.FTZ R0, |R6|, -RZ ;  /* 0x800000ff06007221 */ /* 0x000fca0000010200 */
[----:B------:R-:W-:Y:S01]  /*0170*/  FSETP.GE.AND P0, PT, R0, 0.60000002384185791016, PT ;  /* 0x3f19999a0000780b */ /* 0x000fe20003f06000 */
[----:B------:R-:W-:-:S12]  /*0180*/  FADD R7, R7, R8 ;  /* 0x0000000807077221 */ /* 0x000fd80000000000 */
[----:B------:R-:W-:Y:S05]  /*0190*/  @!P0 BRA `(.L_x_1) ;  /* 0x0000000000288947 */ /* 0x000fea0003800000 */
[C---:B------:R-:W-:Y:S01]  /*01a0*/  FMUL R5, R0.reuse, 2.8853900432586669922 ;  /* 0x4038aa3b00057820 */ /* 0x040fe20000400000 */
[----:B------:R-:W-:Y:S01]  /*01b0*/  HFMA2.MMA R9, -RZ, RZ, 1.875, 0 ;  /* 0x3f800000ff097435 */ /* 0x000fe200000001ff */
[----:B------:R-:W-:-:S04]  /*01c0*/  FSETP.GE.AND P0, PT, R0, 9.010913848876953125, PT ;  /* 0x41102cb40000780b */ /* 0x000fc80003f06000 */
[----:B------:R-:W1:Y:S02]  /*01d0*/  MUFU.EX2 R5, R5 ;  /* 0x0000000500057308 */ /* 0x000e640000000800 */
[----:B-1----:R-:W-:-:S06]  /*01e0*/  FADD R8, R5, 1 ;  /* 0x3f80000005087421 */ /* 0x002fcc0000000000 */
[----:B------:R-:W1:Y:S02]  /*01f0*/  MUFU.RCP R8, R8 ;  /* 0x0000000800087308 */ /* 0x000e640000001000 */
[----:B-1----:R-:W-:-:S05]  /*0200*/  FFMA.FTZ R9, R8, -2, R9 ;  /* 0xc000000008097823 */ /* 0x002fca0000010009 */
[----:B------:R-:W-:-:S04]  /*0210*/  FSEL R9, R9, 1, !P0 ;  /* 0x3f80000009097808 */ /* 0x000fc80004000000 */
[----:B------:R-:W-:Y:S01]  /*0220*/  LOP3.LUT R6, R9, 0x80000000, R6, 0xf8, !PT ;  /* 0x8000000009067812 */ /* 0x000fe200078ef806 */
[----:B------:R-:W-:Y:S06]  /*0230*/  BRA `(.L_x_2) ;  /* 0x00000000001c7947 */ /* 0x000fec0003800000 */
.L_x_1:
[----:B------:R-:W-:Y:S01]  /*0240*/  MOV R0, 0x3c80f082 ;  /* 0x3c80f08200007802 */ /* 0x000fe20000000f00 */
[----:B------:R-:W-:-:S04]  /*0250*/  FMUL R5, R6, R6 ;  /* 0x0000000606057220 */ /* 0x000fc80000400000 */
[----:B------:R-:W-:-:S04]  /*0260*/  FFMA.FTZ R0, R5, R0, -0.052303962409496307373 ;  /* 0xbd563cae05007423 */ /* 0x000fc80000010000 */
[----:B------:R-:W-:-:S04]  /*0270*/  FFMA.FTZ R0, R5, R0, 0.1331529766321182251 ;  /* 0x3e08594105007423 */ /* 0x000fc80000010000 */
[----:B------:R-:W-:-:S04]  /*0280*/  FFMA.FTZ R0, R5, R0, -0.33332768082618713379 ;  /* 0xbeaaa9ed05007423 */ /* 0x000fc80000010000 */
[----:B------:R-:W-:-:S04]  /*0290*/  FFMA.FTZ R5, R5, R0, RZ ;  /* 0x0000000005057223 */ /* 0x000fc800000100ff */
[----:B------:R-:W-:-:S07]  /*02a0*/  FFMA.FTZ R6, R6, R5, R6 ;  /* 0x0000000506067223 */ /* 0x000fce0000010006 */
.L_x_2:
[----:B------:R-:W-:Y:S05]  /*02b0*/  BSYNC B0 ;  /* 0x0000000000007941 */ /* 0x000fea0003800000 */
.L_x_0:
[----:B------:R-:W-:Y:S01]  /*02c0*/  FADD.FTZ R10, |R7|, -RZ ;  /* 0x800000ff070a7221 */ /* 0x000fe20000010200 */
[----:B------:R-:W-:Y:S01]  /*02d0*/  BSSY B0, `(.L_x_3) ;  /* 0x0000015000007945 */ /* 0x000fe20003800000 */
[----:B------:R-:W-:-:S03]  /*02e0*/  SHF.R.S32.HI R9, RZ, 0x1f, R4 ;  /* 0x0000001fff097819 */ /* 0x000fc60000011404 */
[----:B------:R-:W-:-:S13]  /*02f0*/  FSETP.GE.AND P0, PT, R10, 0.60000002384185791016, PT ;  /* 0x3f19999a0a00780b */ /* 0x000fda0003f06000 */
        /* <DEDUP_REMOVED lines=11> */
.L_x_4:
[----:B------:R-:W-:Y:S01]  /*03b0*/  MOV R0, 0x3c80f082 ;  /* 0x3c80f08200007802 */ /* 0x000fe20000000f00 */
[----:B------:R-:W-:-:S04]  /*03c0*/  FMUL R5, R7, R7 ;  /* 0x0000000707057220 */ /* 0x000fc80000400000 */
[----:B------:R-:W-:-:S04]  /*03d0*/  FFMA.FTZ R0, R5, R0, -0.052303962409496307373 ;  /* 0xbd563cae05007423 */ /* 0x000fc80000010000 */
[----:B------:R-:W-:-:S04]  /*03e0*/  FFMA.FTZ R0, R5, R0, 0.1331529766321182251 ;  /* 0x3e08594105007423 */ /* 0x000fc80000010000 */
[----:B------:R-:W-:-:S04]  /*03f0*/  FFMA.FTZ R0, R5, R0, -0.33332768082618713379 ;  /* 0xbeaaa9ed05007423 */ /* 0x000fc80000010000 */
[----:B------:R-:W-:-:S04]  /*0400*/  FFMA.FTZ R0, R5, R0, RZ ;  /* 0x0000000005007223 */ /* 0x000fc800000100ff */
[----:B------:R-:W-:-:S07]  /*0410*/  FFMA.FTZ R7, R7, R0, R7 ;  /* 0x0000000007077223 */ /* 0x000fce0000010007 */
.L_x_5:
[----:B------:R-:W-:Y:S05]  /*0420*/  BSYNC B0 ;  /* 0x0000000000007941 */ /* 0x000fea0003800000 */
.L_x_3:
[----:B------:R-:W-:Y:S01]  /*0430*/  ULDC.64 UR6, c[0x0][0x220] ;  /* 0x0000880000067ab9 */ /* 0x000fe20000000a00 */
[----:B------:R-:W-:Y:S01]  /*0440*/  STG.E.64 desc[UR4][R2.64], R6 ;  /* 0x0000000602007986 */ /* 0x000fe2000c101b04 */
[----:B------:R-:W-:-:S04]  /*0450*/  LEA R8, P0, R4, UR6, 0x2 ;  /* 0x0000000604087c11 */ /* 0x000fc8000f8010ff */
[----:B------:R-:W-:-:S05]  /*0460*/  LEA.HI.X R9, R4, UR7, R9, 0x2, P0 ;  /* 0x0000000704097c11 */ /* 0x000fca00080f1409 */
[----:B------:R-:W-:Y:S01]  /*0470*/  STG.E.64 desc[UR4][R8.64], R6 ;  /* 0x0000000608007986 */ /* 0x000fe2000c101b04 */
[----:B------:R-:W-:Y:S05]  /*0480*/  EXIT ;  /* 0x000000000000794d */ /* 0x000fea0003800000 */
.L_x_6:
[----:B------:R-:W-:-:S00]  /*0490*/  BRA `(.L_x_6) ;  /* 0xfffffffc00fc7947 */ /* 0x000fc0000383ffff */
[----:B------:R-:W-:-:S00]  /*04a0*/  NOP ;  /* 0x0000000000007918 */ /* 0x000fc00000000000 */
        /* <DEDUP_REMOVED lines=13> */
.L_x_7:


//--------------------- .nv.global.init           --------------------------
	.section	.nv.global.init,"aw",@progbits
.nv.global.init:
	.type		_$_str,@object
	.size		_$_str,(.L_0 - _$_str)
_$_str:
        /*0000*/ 	.byte	0x5f, 0x5f, 0x43, 0x55, 0x44, 0x41, 0x5f, 0x46, 0x54, 0x5a, 0x00
.L_0:


//--------------------- .nv.constant0.triton_poi_fused_clone_convolution_tanh_11 --------------------------
	.section	.nv.constant0.triton_poi_fused_clone_convolution_tanh_11,"a",@progbits
	.sectionflags	@""
	.align	4
.nv.constant0.triton_poi_fused_clone_convolution_tanh_11:
	.zero		556
